//
// Generated by NVIDIA NVVM Compiler
//
// Compiler Build ID: CL-36424714
// Cuda compilation tools, release 13.0, V13.0.88
// Based on NVVM 20.0.0
//

.version 9.0
.target sm_100
.address_size 64

	// .globl	_Z12vecAddKernelPfS_S_i

.visible .entry _Z12vecAddKernelPfS_S_i(
	.param .u64 .ptr .align 1 _Z12vecAddKernelPfS_S_i_param_0,
	.param .u64 .ptr .align 1 _Z12vecAddKernelPfS_S_i_param_1,
	.param .u64 .ptr .align 1 _Z12vecAddKernelPfS_S_i_param_2,
	.param .u32 _Z12vecAddKernelPfS_S_i_param_3
)
{
	.reg .pred 	%p<2>;
	.reg .b32 	%r<6>;
	.reg .b32 	%f<4>;
	.reg .b64 	%rd<11>;

	ld.param.u64 	%rd1, [_Z12vecAddKernelPfS_S_i_param_0];
	ld.param.u64 	%rd2, [_Z12vecAddKernelPfS_S_i_param_1];
	ld.param.u64 	%rd3, [_Z12vecAddKernelPfS_S_i_param_2];
	ld.param.u32 	%r2, [_Z12vecAddKernelPfS_S_i_param_3];
	mov.u32 	%r3, %ntid.x;
	mov.u32 	%r4, %ctaid.x;
	mov.u32 	%r5, %tid.x;
	mad.lo.s32 	%r1, %r3, %r4, %r5;
	setp.ge.u32 	%p1, %r1, %r2;
	@%p1 bra 	$L__BB0_2;
	cvta.to.global.u64 	%rd4, %rd1;
	cvta.to.global.u64 	%rd5, %rd2;
	cvta.to.global.u64 	%rd6, %rd3;
	mul.wide.u32 	%rd7, %r1, 4;
	add.s64 	%rd8, %rd4, %rd7;
	ld.global.f32 	%f1, [%rd8];
	add.s64 	%rd9, %rd5, %rd7;
	ld.global.f32 	%f2, [%rd9];
	add.f32 	%f3, %f1, %f2;
	add.s64 	%rd10, %rd6, %rd7;
	st.global.f32 	[%rd10], %f3;
$L__BB0_2:
	ret;

}


// ===== COMPILED SASS (sm_100) =====

	.target	sm_100

	.elftype	@"ET_EXEC"


//--------------------- .note.nv.tkinfo           --------------------------
	.section	.note.nv.tkinfo,"",@"SHT_NOTE"
	.sectionflags	@"SHF_NOTE_NV_TKINFO"
	.tkinfo
        /*0018*/ 	.word	0x00000002
        /*0030*/ 	.string	""
        /*0030*/ 	.string	"ptxas"
        /*0030*/ 	.string	"Cuda compilation tools, release 13.0, V13.0.88"
        /*0030*/ 	.string	"Build cuda_13.0.r13.0/compiler.36424714_0"
        /*0030*/ 	.string	"-arch sm_100 -m 64 "



//--------------------- .note.nv.cuinfo           --------------------------
	.section	.note.nv.cuinfo,"",@"SHT_NOTE"
	.sectionflags	@"SHF_NOTE_NV_CUINFO"
        /*0018*/ 	.short	0x0002
        /*001a*/ 	.short	0x0064
        /*001c*/ 	.short	0x0082
	.zero		2


//--------------------- .nv.info                  --------------------------
	.section	.nv.info,"",@"SHT_CUDA_INFO"
	.align	4


	//----- nvinfo : EIATTR_REGCOUNT
	.align		4
        /*0000*/ 	.byte	0x04, 0x2f
        /*0002*/ 	.short	(.L_1 - .L_0)
	.align		4
.L_0:
        /*0004*/ 	.word	index@(_Z12vecAddKernelPfS_S_i)
        /*0008*/ 	.word	0x0000000c


	//----- nvinfo : EIATTR_FRAME_SIZE
	.align		4
.L_1:
        /*000c*/ 	.byte	0x04, 0x11
        /*000e*/ 	.short	(.L_3 - .L_2)
	.align		4
.L_2:
        /*0010*/ 	.word	index@(_Z12vecAddKernelPfS_S_i)
        /*0014*/ 	.word	0x00000000


	//----- nvinfo : EIATTR_MIN_STACK_SIZE
	.align		4
.L_3:
        /*0018*/ 	.byte	0x04, 0x12
        /*001a*/ 	.short	(.L_5 - .L_4)
	.align		4
.L_4:
        /*001c*/ 	.word	index@(_Z12vecAddKernelPfS_S_i)
        /*0020*/ 	.word	0x00000000
.L_5:


//--------------------- .nv.compat                --------------------------
	.section	.nv.compat,"",@"SHT_CUDA_COMPAT_INFO"
	.align	4
        /*0000*/ 	.byte	0x02, 0x09, 0x00, 0x00, 0x02, 0x02, 0x01, 0x00, 0x02, 0x05, 0x05, 0x00, 0x03, 0x07, 0x01, 0x01
        /*0010*/ 	.byte	0x02, 0x03, 0x00, 0x00, 0x02, 0x06, 0x01, 0x00, 0x04, 0x0b, 0x08, 0x00, 0x09, 0x00, 0x00, 0x00
        /*0020*/ 	.byte	0x00, 0x00, 0x00, 0x00


//--------------------- .nv.info._Z12vecAddKernelPfS_S_i --------------------------
	.section	.nv.info._Z12vecAddKernelPfS_S_i,"",@"SHT_CUDA_INFO"
	.sectionflags	@""
	.align	4


	//----- nvinfo : EIATTR_CUDA_API_VERSION
	.align		4
        /*0000*/ 	.byte	0x04, 0x37
        /*0002*/ 	.short	(.L_7 - .L_6)
.L_6:
        /*0004*/ 	.word	0x00000082


	//----- nvinfo : EIATTR_KPARAM_INFO
	.align		4
.L_7:
        /*0008*/ 	.byte	0x04, 0x17
        /*000a*/ 	.short	(.L_9 - .L_8)
.L_8:
        /*000c*/ 	.word	0x00000000
        /*0010*/ 	.short	0x0003
        /*0012*/ 	.short	0x0018
        /*0014*/ 	.byte	0x00, 0xf0, 0x11, 0x00


	//----- nvinfo : EIATTR_KPARAM_INFO
	.align		4
.L_9:
        /*0018*/ 	.byte	0x04, 0x17
        /*001a*/ 	.short	(.L_11 - .L_10)
.L_10:
        /*001c*/ 	.word	0x00000000
        /*0020*/ 	.short	0x0002
        /*0022*/ 	.short	0x0010
        /*0024*/ 	.byte	0x00, 0xf5, 0x21, 0x00


	//----- nvinfo : EIATTR_KPARAM_INFO
	.align		4
.L_11:
        /*0028*/ 	.byte	0x04, 0x17
        /*002a*/ 	.short	(.L_13 - .L_12)
.L_12:
        /*002c*/ 	.word	0x00000000
        /*0030*/ 	.short	0x0001
        /*0032*/ 	.short	0x0008
        /*0034*/ 	.byte	0x00, 0xf5, 0x21, 0x00


	//----- nvinfo : EIATTR_KPARAM_INFO
	.align		4
.L_13:
        /*0038*/ 	.byte	0x04, 0x17
        /*003a*/ 	.short	(.L_15 - .L_14)
.L_14:
        /*003c*/ 	.word	0x00000000
        /*0040*/ 	.short	0x0000
        /*0042*/ 	.short	0x0000
        /*0044*/ 	.byte	0x00, 0xf5, 0x21, 0x00


	//----- nvinfo : EIATTR_SPARSE_MMA_MASK
	.align		4
.L_15:
        /*0048*/ 	.byte	0x03, 0x50
        /*004a*/ 	.short	0x0000


	//----- nvinfo : EIATTR_MAXREG_COUNT
	.align		4
        /*004c*/ 	.byte	0x03, 0x1b
        /*004e*/ 	.short	0x00ff


	//----- nvinfo : EIATTR_MERCURY_ISA_VERSION
	.align		4
        /*0050*/ 	.byte	0x03, 0x5f
        /*0052*/ 	.short	0x0101


	//----- nvinfo : EIATTR_VRC_CTA_INIT_COUNT
	.align		4
        /*0054*/ 	.byte	0x02, 0x4a
	.zero		1
	.zero		1


	//----- nvinfo : EIATTR_EXIT_INSTR_OFFSETS
	.align		4
        /*0058*/ 	.byte	0x04, 0x1c
        /*005a*/ 	.short	(.L_17 - .L_16)


	//   ....[0]....
.L_16:
        /*005c*/ 	.word	0x00000070


	//   ....[1]....
        /*0060*/ 	.word	0x00000130


	//----- nvinfo : EIATTR_CBANK_PARAM_SIZE
	.align		4
.L_17:
        /*0064*/ 	.byte	0x03, 0x19
        /*0066*/ 	.short	0x001c


	//----- nvinfo : EIATTR_PARAM_CBANK
	.align		4
        /*0068*/ 	.byte	0x04, 0x0a
        /*006a*/ 	.short	(.L_19 - .L_18)
	.align		4
.L_18:
        /*006c*/ 	.word	index@(.nv.constant0._Z12vecAddKernelPfS_S_i)
        /*0070*/ 	.short	0x0380
        /*0072*/ 	.short	0x001c


	//----- nvinfo : EIATTR_SW_WAR
	.align		4
.L_19:
        /*0074*/ 	.byte	0x04, 0x36
        /*0076*/ 	.short	(.L_21 - .L_20)
.L_20:
        /*0078*/ 	.word	0x00000008
.L_21:


//--------------------- .nv.callgraph             --------------------------
	.section	.nv.callgraph,"",@"SHT_CUDA_CALLGRAPH"
	.align	4
	.sectionentsize	8
	.align		4
        /*0000*/ 	.word	0x00000000
	.align		4
        /*0004*/ 	.word	0xffffffff
	.align		4
        /*0008*/ 	.word	0x00000000
	.align		4
        /*000c*/ 	.word	0xfffffffe
	.align		4
        /*0010*/ 	.word	0x00000000
	.align		4
        /*0014*/ 	.word	0xfffffffd
	.align		4
        /*0018*/ 	.word	0x00000000
	.align		4
        /*001c*/ 	.word	0xfffffffc


//--------------------- .text._Z12vecAddKernelPfS_S_i --------------------------
	.section	.text._Z12vecAddKernelPfS_S_i,"ax",@progbits
	.align	128
        .global         _Z12vecAddKernelPfS_S_i
        .type           _Z12vecAddKernelPfS_S_i,@function
        .size           _Z12vecAddKernelPfS_S_i,(.L_x_1 - _Z12vecAddKernelPfS_S_i)
        .other          _Z12vecAddKernelPfS_S_i,@"STO_CUDA_ENTRY STV_DEFAULT"
_Z12vecAddKernelPfS_S_i:
.text._Z12vecAddKernelPfS_S_i:
[----:B------:R-:W-:Y:S01]  /*0000*/  LDC R1, c[0x0][0x37c] ;  /* 0x0000df00ff017b82 */ /* 0x000fe20000000800 */
[----:B------:R-:W0:Y:S01]  /*0010*/  S2R R9, SR_CTAID.X ;  /* 0x0000000000097919 */ /* 0x000e220000002500 */
[----:B------:R-:W0:Y:S01]  /*0020*/  LDCU UR4, c[0x0][0x360] ;  /* 0x00006c00ff0477ac */ /* 0x000e220008000800 */
[----:B------:R-:W0:Y:S01]  /*0030*/  S2R R0, SR_TID.X ;  /* 0x0000000000007919 */ /* 0x000e220000002100 */
[----:B------:R-:W1:Y:S01]  /*0040*/  LDCU UR5, c[0x0][0x398] ;  /* 0x00007300ff0577ac */ /* 0x000e620008000800 */
[----:B0-----:R-:W-:-:S05]  /*0050*/  IMAD R9, R9, UR4, R0 ;  /* 0x0000000409097c24 */ /* 0x001fca000f8e0200 */
[----:B-1----:R-:W-:-:S13]  /*0060*/  ISETP.GE.U32.AND P0, PT, R9, UR5, PT ;  /* 0x0000000509007c0c */ /* 0x002fda000bf06070 */
[----:B------:R-:W-:Y:S05]  /*0070*/  @P0 EXIT ;  /* 0x000000000000094d */ /* 0x000fea0003800000 */
[----:B------:R-:W0:Y:S01]  /*0080*/  LDC.64 R2, c[0x0][0x380] ;  /* 0x0000e000ff027b82 */ /* 0x000e220000000a00 */
[----:B------:R-:W1:Y:S07]  /*0090*/  LDCU.64 UR4, c[0x0][0x358] ;  /* 0x00006b00ff0477ac */ /* 0x000e6e0008000a00 */
[----:B------:R-:W2:Y:S08]  /*00a0*/  LDC.64 R4, c[0x0][0x388] ;  /* 0x0000e200ff047b82 */ /* 0x000eb00000000a00 */
[----:B------:R-:W3:Y:S01]  /*00b0*/  LDC.64 R6, c[0x0][0x390] ;  /* 0x0000e400ff067b82 */ /* 0x000ee20000000a00 */
[----:B0-----:R-:W-:-:S06]  /*00c0*/  IMAD.WIDE.U32 R2, R9, 0x4, R2 ;  /* 0x0000000409027825 */ /* 0x001fcc00078e0002 */
[----:B-1----:R-:W4:Y:S01]  /*00d0*/  LDG.E R2, desc[UR4][R2.64] ;  /* 0x0000000402027981 */ /* 0x002f22000c1e1900 */
[----:B--2---:R-:W-:-:S06]  /*00e0*/  IMAD.WIDE.U32 R4, R9, 0x4, R4 ;  /* 0x0000000409047825 */ /* 0x004fcc00078e0004 */
[----:B------:R-:W4:Y:S01]  /*00f0*/  LDG.E R5, desc[UR4][R4.64] ;  /* 0x0000000404057981 */ /* 0x000f22000c1e1900 */
[----:B---3--:R-:W-:-:S04]  /*0100*/  IMAD.WIDE.U32 R6, R9, 0x4, R6 ;  /* 0x0000000409067825 */ /* 0x008fc800078e0006 */
[----:B----4-:R-:W-:-:S05]  /*0110*/  FADD R9, R2, R5 ;  /* 0x0000000502097221 */ /* 0x010fca0000000000 */
[----:B------:R-:W-:Y:S01]  /*0120*/  STG.E desc[UR4][R6.64], R9 ;  /* 0x0000000906007986 */ /* 0x000fe2000c101904 */
[----:B------:R-:W-:Y:S05]  /*0130*/  EXIT ;  /* 0x000000000000794d */ /* 0x000fea0003800000 */
.L_x_0:
[----:B------:R-:W-:-:S00]  /*0140*/  BRA `(.L_x_0) ;  /* 0xfffffffc00fc7947 */ /* 0x000fc0000383ffff */
[----:B------:R-:W-:-:S00]  /*0150*/  NOP ;  /* 0x0000000000007918 */ /* 0x000fc00000000000 */
        /* <DEDUP_REMOVED lines=10> */
.L_x_1:


//--------------------- .nv.shared.reserved.0     --------------------------
	.section	.nv.shared.reserved.0,"aw",@nobits
	.weak		__nv_reservedSMEM_offset_0_alias
	.size		__nv_reservedSMEM_offset_0_alias, 0, 64
	.other		__nv_reservedSMEM_offset_0_alias,@"STO_CUDA_RESERVED_SHARED STV_DEFAULT"
__nv_reservedSMEM_offset_0_alias:
	.zero		0
	.zero		64


//--------------------- .nv.constant0._Z12vecAddKernelPfS_S_i --------------------------
	.section	.nv.constant0._Z12vecAddKernelPfS_S_i,"a",@progbits
	.sectionflags	@""
	.align	4
.nv.constant0._Z12vecAddKernelPfS_S_i:
	.zero		924


//--------------------- SYMBOLS --------------------------

	.type		.nv.reservedSmem.offset0,@object
	.size		.nv.reservedSmem.offset0,0x4
